//
// Generated by NVIDIA NVVM Compiler
//
// Compiler Build ID: CL-36424714
// Cuda compilation tools, release 13.0, V13.0.88
// Based on NVVM 20.0.0
//

.version 9.0
.target sm_100
.address_size 64


.func _Z15mergeSortKernelPiS_ii(
	.param .b64 _Z15mergeSortKernelPiS_ii_param_0,
	.param .b64 _Z15mergeSortKernelPiS_ii_param_1,
	.param .b32 _Z15mergeSortKernelPiS_ii_param_2,
	.param .b32 _Z15mergeSortKernelPiS_ii_param_3
)
{
	.reg .pred 	%p<13>;
	.reg .b32 	%r<48>;
	.reg .b64 	%rd<29>;

	ld.param.u64 	%rd5, [_Z15mergeSortKernelPiS_ii_param_0];
	ld.param.u64 	%rd6, [_Z15mergeSortKernelPiS_ii_param_1];
	ld.param.u32 	%r27, [_Z15mergeSortKernelPiS_ii_param_2];
	ld.param.u32 	%r28, [_Z15mergeSortKernelPiS_ii_param_3];
	cvta.to.global.u64 	%rd1, %rd6;
	cvta.to.global.u64 	%rd2, %rd5;
	sub.s32 	%r1, %r28, %r27;
	setp.lt.s32 	%p1, %r1, 2;
	@%p1 bra 	$L__BB0_11;
	shr.u32 	%r29, %r1, 1;
	add.s32 	%r2, %r29, %r27;
	{ // callseq 0, 0
	.param .b64 param0;
	st.param.b64 	[param0], %rd5;
	.param .b64 param1;
	st.param.b64 	[param1], %rd6;
	.param .b32 param2;
	st.param.b32 	[param2], %r27;
	.param .b32 param3;
	st.param.b32 	[param3], %r2;
	call.uni 
	_Z15mergeSortKernelPiS_ii, 
	(
	param0, 
	param1, 
	param2, 
	param3
	);
	} // callseq 0
	{ // callseq 1, 0
	.param .b64 param0;
	st.param.b64 	[param0], %rd5;
	.param .b64 param1;
	st.param.b64 	[param1], %rd6;
	.param .b32 param2;
	st.param.b32 	[param2], %r2;
	.param .b32 param3;
	st.param.b32 	[param3], %r28;
	call.uni 
	_Z15mergeSortKernelPiS_ii, 
	(
	param0, 
	param1, 
	param2, 
	param3
	);
	} // callseq 1
	mov.u32 	%r45, %r2;
	mov.u32 	%r44, %r27;
	mov.u32 	%r43, %r27;
$L__BB0_2:
	setp.ne.s32 	%p2, %r45, %r28;
	@%p2 bra 	$L__BB0_12;
	add.s32 	%r14, %r44, 1;
	mul.wide.s32 	%rd19, %r44, 4;
	add.s64 	%rd20, %rd2, %rd19;
	ld.global.u32 	%r31, [%rd20];
	mul.wide.s32 	%rd21, %r43, 4;
	add.s64 	%rd22, %rd1, %rd21;
	st.global.u32 	[%rd22], %r31;
	mov.u32 	%r44, %r14;
	mov.u32 	%r45, %r28;
	bra.uni 	$L__BB0_17;
$L__BB0_4:
	setp.ge.s32 	%p8, %r27, %r28;
	@%p8 bra 	$L__BB0_11;
	and.b32  	%r3, %r1, 3;
	setp.eq.s32 	%p9, %r3, 0;
	mov.u32 	%r40, %r27;
	@%p9 bra 	$L__BB0_8;
	neg.s32 	%r38, %r3;
	mov.u32 	%r40, %r27;
$L__BB0_7:
	.pragma "nounroll";
	mul.wide.s32 	%rd23, %r40, 4;
	add.s64 	%rd24, %rd2, %rd23;
	add.s64 	%rd25, %rd1, %rd23;
	ld.global.u32 	%r32, [%rd25];
	st.global.u32 	[%rd24], %r32;
	add.s32 	%r40, %r40, 1;
	add.s32 	%r38, %r38, 1;
	setp.ne.s32 	%p10, %r38, 0;
	@%p10 bra 	$L__BB0_7;
$L__BB0_8:
	sub.s32 	%r33, %r27, %r28;
	setp.gt.u32 	%p11, %r33, -4;
	@%p11 bra 	$L__BB0_11;
	sub.s32 	%r46, %r40, %r28;
	add.s64 	%rd3, %rd1, 8;
	add.s64 	%rd4, %rd2, 8;
$L__BB0_10:
	mul.wide.s32 	%rd26, %r40, 4;
	add.s64 	%rd27, %rd3, %rd26;
	add.s64 	%rd28, %rd4, %rd26;
	ld.global.u32 	%r34, [%rd27+-8];
	st.global.u32 	[%rd28+-8], %r34;
	ld.global.u32 	%r35, [%rd27+-4];
	st.global.u32 	[%rd28+-4], %r35;
	ld.global.u32 	%r36, [%rd27];
	st.global.u32 	[%rd28], %r36;
	ld.global.u32 	%r37, [%rd27+4];
	st.global.u32 	[%rd28+4], %r37;
	add.s32 	%r40, %r40, 4;
	add.s32 	%r46, %r46, 4;
	setp.ne.s32 	%p12, %r46, 0;
	@%p12 bra 	$L__BB0_10;
$L__BB0_11:
	ret;
$L__BB0_12:
	setp.ne.s32 	%p3, %r44, %r2;
	@%p3 bra 	$L__BB0_14;
	add.s32 	%r15, %r45, 1;
	mul.wide.s32 	%rd15, %r45, 4;
	add.s64 	%rd16, %rd2, %rd15;
	ld.global.u32 	%r30, [%rd16];
	mul.wide.s32 	%rd17, %r43, 4;
	add.s64 	%rd18, %rd1, %rd17;
	st.global.u32 	[%rd18], %r30;
	mov.u32 	%r44, %r2;
	mov.u32 	%r45, %r15;
	bra.uni 	$L__BB0_17;
$L__BB0_14:
	mul.wide.s32 	%rd7, %r44, 4;
	add.s64 	%rd8, %rd2, %rd7;
	ld.global.u32 	%r16, [%rd8];
	mul.wide.s32 	%rd9, %r45, 4;
	add.s64 	%rd10, %rd2, %rd9;
	ld.global.u32 	%r17, [%rd10];
	setp.ge.s32 	%p4, %r16, %r17;
	@%p4 bra 	$L__BB0_16;
	add.s32 	%r44, %r44, 1;
	mul.wide.s32 	%rd13, %r43, 4;
	add.s64 	%rd14, %rd1, %rd13;
	st.global.u32 	[%rd14], %r16;
	bra.uni 	$L__BB0_17;
$L__BB0_16:
	add.s32 	%r45, %r45, 1;
	mul.wide.s32 	%rd11, %r43, 4;
	add.s64 	%rd12, %rd1, %rd11;
	st.global.u32 	[%rd12], %r17;
$L__BB0_17:
	add.s32 	%r43, %r43, 1;
	setp.lt.s32 	%p5, %r44, %r2;
	setp.lt.s32 	%p6, %r45, %r28;
	or.pred  	%p7, %p5, %p6;
	@%p7 bra 	$L__BB0_2;
	bra.uni 	$L__BB0_4;

}
	// .globl	_Z9callMergePiS_ii
.visible .entry _Z9callMergePiS_ii(
	.param .u64 .ptr .align 1 _Z9callMergePiS_ii_param_0,
	.param .u64 .ptr .align 1 _Z9callMergePiS_ii_param_1,
	.param .u32 _Z9callMergePiS_ii_param_2,
	.param .u32 _Z9callMergePiS_ii_param_3
)
{
	.reg .pred 	%p<16>;
	.reg .b32 	%r<58>;
	.reg .b64 	%rd<25>;

	ld.param.u64 	%rd10, [_Z9callMergePiS_ii_param_0];
	ld.param.u64 	%rd11, [_Z9callMergePiS_ii_param_1];
	ld.param.u32 	%r27, [_Z9callMergePiS_ii_param_2];
	ld.param.u32 	%r28, [_Z9callMergePiS_ii_param_3];
	cvta.to.global.u64 	%rd1, %rd10;
	cvta.to.global.u64 	%rd2, %rd11;
	setp.ge.s32 	%p1, %r27, %r28;
	@%p1 bra 	$L__BB1_9;
	mov.u32 	%r29, %ctaid.x;
	mov.u32 	%r30, %ntid.x;
	mov.u32 	%r31, %tid.x;
	mad.lo.s32 	%r32, %r29, %r30, %r31;
	mul.lo.s32 	%r1, %r27, %r32;
	add.s32 	%r34, %r1, %r27;
	min.s32 	%r2, %r34, %r28;
	sub.s32 	%r3, %r2, %r1;
	shr.u32 	%r35, %r3, 31;
	add.s32 	%r36, %r3, %r35;
	shr.s32 	%r37, %r36, 1;
	add.s32 	%r4, %r37, %r1;
	setp.lt.s32 	%p2, %r3, 2;
	setp.ge.s32 	%p3, %r4, %r2;
	and.pred  	%p4, %p2, %p3;
	mov.u32 	%r55, %r4;
	mov.u32 	%r54, %r1;
	mov.u32 	%r53, %r1;
	@%p4 bra 	$L__BB1_2;
	bra.uni 	$L__BB1_10;
$L__BB1_2:
	setp.ge.s32 	%p11, %r1, %r2;
	@%p11 bra 	$L__BB1_9;
	and.b32  	%r5, %r3, 3;
	setp.eq.s32 	%p12, %r5, 0;
	mov.u32 	%r50, %r1;
	@%p12 bra 	$L__BB1_6;
	neg.s32 	%r48, %r5;
	mov.u32 	%r50, %r1;
$L__BB1_5:
	.pragma "nounroll";
	mul.wide.s32 	%rd18, %r50, 4;
	add.s64 	%rd19, %rd1, %rd18;
	add.s64 	%rd20, %rd2, %rd18;
	ld.global.u32 	%r42, [%rd20];
	st.global.u32 	[%rd19], %r42;
	add.s32 	%r50, %r50, 1;
	add.s32 	%r48, %r48, 1;
	setp.ne.s32 	%p13, %r48, 0;
	@%p13 bra 	$L__BB1_5;
$L__BB1_6:
	sub.s32 	%r43, %r1, %r2;
	setp.gt.u32 	%p14, %r43, -4;
	@%p14 bra 	$L__BB1_9;
	sub.s32 	%r56, %r50, %r2;
	add.s64 	%rd3, %rd2, 8;
	add.s64 	%rd4, %rd1, 8;
$L__BB1_8:
	mul.wide.s32 	%rd21, %r50, 4;
	add.s64 	%rd22, %rd3, %rd21;
	add.s64 	%rd23, %rd4, %rd21;
	ld.global.u32 	%r44, [%rd22+-8];
	st.global.u32 	[%rd23+-8], %r44;
	ld.global.u32 	%r45, [%rd22+-4];
	st.global.u32 	[%rd23+-4], %r45;
	ld.global.u32 	%r46, [%rd22];
	st.global.u32 	[%rd23], %r46;
	ld.global.u32 	%r47, [%rd22+4];
	st.global.u32 	[%rd23+4], %r47;
	add.s32 	%r50, %r50, 4;
	add.s32 	%r56, %r56, 4;
	setp.ne.s32 	%p15, %r56, 0;
	@%p15 bra 	$L__BB1_8;
$L__BB1_9:
	ret;
$L__BB1_10:
	setp.ne.s32 	%p5, %r55, %r2;
	@%p5 bra 	$L__BB1_12;
	add.s32 	%r16, %r54, 1;
	mul.wide.s32 	%rd15, %r54, 4;
	add.s64 	%rd24, %rd1, %rd15;
	mov.u32 	%r54, %r16;
	mov.u32 	%r55, %r2;
	bra.uni 	$L__BB1_17;
$L__BB1_12:
	setp.ne.s32 	%p6, %r54, %r4;
	@%p6 bra 	$L__BB1_14;
	add.s32 	%r17, %r55, 1;
	mul.wide.s32 	%rd14, %r55, 4;
	add.s64 	%rd24, %rd1, %rd14;
	mov.u32 	%r54, %r4;
	mov.u32 	%r55, %r17;
	bra.uni 	$L__BB1_17;
$L__BB1_14:
	mul.wide.s32 	%rd12, %r54, 4;
	add.s64 	%rd24, %rd1, %rd12;
	ld.global.u32 	%r39, [%rd24];
	mul.wide.s32 	%rd13, %r55, 4;
	add.s64 	%rd8, %rd1, %rd13;
	ld.global.u32 	%r40, [%rd8];
	setp.ge.s32 	%p7, %r39, %r40;
	@%p7 bra 	$L__BB1_16;
	add.s32 	%r54, %r54, 1;
	bra.uni 	$L__BB1_17;
$L__BB1_16:
	add.s32 	%r55, %r55, 1;
	mov.u64 	%rd24, %rd8;
$L__BB1_17:
	ld.global.u32 	%r41, [%rd24];
	mul.wide.s32 	%rd16, %r53, 4;
	add.s64 	%rd17, %rd2, %rd16;
	st.global.u32 	[%rd17], %r41;
	add.s32 	%r53, %r53, 1;
	setp.lt.s32 	%p8, %r54, %r4;
	setp.lt.s32 	%p9, %r55, %r2;
	or.pred  	%p10, %p8, %p9;
	@%p10 bra 	$L__BB1_10;
	bra.uni 	$L__BB1_2;

}
	// .globl	_Z13callMergeSortPiS_ii
.visible .entry _Z13callMergeSortPiS_ii(
	.param .u64 .ptr .align 1 _Z13callMergeSortPiS_ii_param_0,
	.param .u64 .ptr .align 1 _Z13callMergeSortPiS_ii_param_1,
	.param .u32 _Z13callMergeSortPiS_ii_param_2,
	.param .u32 _Z13callMergeSortPiS_ii_param_3
)
{
	.reg .b32 	%r<10>;
	.reg .b64 	%rd<3>;

	ld.param.u64 	%rd1, [_Z13callMergeSortPiS_ii_param_0];
	ld.param.u64 	%rd2, [_Z13callMergeSortPiS_ii_param_1];
	ld.param.u32 	%r1, [_Z13callMergeSortPiS_ii_param_2];
	ld.param.u32 	%r2, [_Z13callMergeSortPiS_ii_param_3];
	mov.u32 	%r3, %ctaid.x;
	mov.u32 	%r4, %ntid.x;
	mov.u32 	%r5, %tid.x;
	mad.lo.s32 	%r6, %r3, %r4, %r5;
	mul.lo.s32 	%r7, %r1, %r6;
	add.s32 	%r8, %r7, %r1;
	min.s32 	%r9, %r8, %r2;
	{ // callseq 2, 0
	.param .b64 param0;
	st.param.b64 	[param0], %rd1;
	.param .b64 param1;
	st.param.b64 	[param1], %rd2;
	.param .b32 param2;
	st.param.b32 	[param2], %r7;
	.param .b32 param3;
	st.param.b32 	[param3], %r9;
	call.uni 
	_Z15mergeSortKernelPiS_ii, 
	(
	param0, 
	param1, 
	param2, 
	param3
	);
	} // callseq 2
	ret;

}


// ===== COMPILED SASS (sm_100) =====

	.target	sm_100

	.elftype	@"ET_EXEC"


//--------------------- .note.nv.tkinfo           --------------------------
	.section	.note.nv.tkinfo,"",@"SHT_NOTE"
	.sectionflags	@"SHF_NOTE_NV_TKINFO"
	.tkinfo
        /*0018*/ 	.word	0x00000002
        /*0030*/ 	.string	""
        /*0030*/ 	.string	"ptxas"
        /*0030*/ 	.string	"Cuda compilation tools, release 13.0, V13.0.88"
        /*0030*/ 	.string	"Build cuda_13.0.r13.0/compiler.36424714_0"
        /*0030*/ 	.string	"-arch sm_100 -m 64 "



//--------------------- .note.nv.cuinfo           --------------------------
	.section	.note.nv.cuinfo,"",@"SHT_NOTE"
	.sectionflags	@"SHF_NOTE_NV_CUINFO"
        /*0018*/ 	.short	0x0002
        /*001a*/ 	.short	0x0064
        /*001c*/ 	.short	0x0082
	.zero		2


//--------------------- .nv.info                  --------------------------
	.section	.nv.info,"",@"SHT_CUDA_INFO"
	.align	4


	//----- nvinfo : EIATTR_REGCOUNT
	.align		4
        /*0000*/ 	.byte	0x04, 0x2f
        /*0002*/ 	.short	(.L_1 - .L_0)
	.align		4
.L_0:
        /*0004*/ 	.word	index@(_Z9callMergePiS_ii)
        /*0008*/ 	.word	0x00000016


	//----- nvinfo : EIATTR_FRAME_SIZE
	.align		4
.L_1:
        /*000c*/ 	.byte	0x04, 0x11
        /*000e*/ 	.short	(.L_3 - .L_2)
	.align		4
.L_2:
        /*0010*/ 	.word	index@(_Z9callMergePiS_ii)
        /*0014*/ 	.word	0x00000000


	//----- nvinfo : EIATTR_REGCOUNT
	.align		4
.L_3:
        /*0018*/ 	.byte	0x04, 0x2f
        /*001a*/ 	.short	(.L_5 - .L_4)
	.align		4
.L_4:
        /*001c*/ 	.word	index@(_Z13callMergeSortPiS_ii)
        /*0020*/ 	.word	0x0000001c


	//----- nvinfo : EIATTR_FRAME_SIZE
	.align		4
.L_5:
        /*0024*/ 	.byte	0x04, 0x11
        /*0026*/ 	.short	(.L_7 - .L_6)
	.align		4
.L_6:
        /*0028*/ 	.word	index@($_Z13callMergeSortPiS_ii$_Z15mergeSortKernelPiS_ii)
        /*002c*/ 	.word	0x00000000


	//----- nvinfo : EIATTR_FRAME_SIZE
	.align		4
.L_7:
        /*0030*/ 	.byte	0x04, 0x11
        /*0032*/ 	.short	(.L_9 - .L_8)
	.align		4
.L_8:
        /*0034*/ 	.word	index@(_Z13callMergeSortPiS_ii)
        /*0038*/ 	.word	0x00000000


	//----- nvinfo : EIATTR_MIN_STACK_SIZE
	.align		4
.L_9:
        /*003c*/ 	.byte	0x04, 0x12
        /*003e*/ 	.short	(.L_11 - .L_10)
	.align		4
.L_10:
        /*0040*/ 	.word	index@(_Z13callMergeSortPiS_ii)
        /*0044*/ 	.word	0x00000000


	//----- nvinfo : EIATTR_MIN_STACK_SIZE
	.align		4
.L_11:
        /*0048*/ 	.byte	0x04, 0x12
        /*004a*/ 	.short	(.L_13 - .L_12)
	.align		4
.L_12:
        /*004c*/ 	.word	index@(_Z9callMergePiS_ii)
        /*0050*/ 	.word	0x00000000
.L_13:


//--------------------- .nv.compat                --------------------------
	.section	.nv.compat,"",@"SHT_CUDA_COMPAT_INFO"
	.align	4
        /*0000*/ 	.byte	0x02, 0x09, 0x00, 0x00, 0x02, 0x02, 0x01, 0x00, 0x02, 0x05, 0x05, 0x00, 0x03, 0x07, 0x01, 0x01
        /*0010*/ 	.byte	0x02, 0x03, 0x00, 0x00, 0x02, 0x06, 0x01, 0x00, 0x04, 0x0b, 0x08, 0x00, 0x09, 0x00, 0x00, 0x00
        /*0020*/ 	.byte	0x00, 0x00, 0x00, 0x00


//--------------------- .nv.info._Z13callMergeSortPiS_ii --------------------------
	.section	.nv.info._Z13callMergeSortPiS_ii,"",@"SHT_CUDA_INFO"
	.sectionflags	@""
	.align	4


	//----- nvinfo : EIATTR_CUDA_API_VERSION
	.align		4
        /*0000*/ 	.byte	0x04, 0x37
        /*0002*/ 	.short	(.L_15 - .L_14)
.L_14:
        /*0004*/ 	.word	0x00000082


	//----- nvinfo : EIATTR_KPARAM_INFO
	.align		4
.L_15:
        /*0008*/ 	.byte	0x04, 0x17
        /*000a*/ 	.short	(.L_17 - .L_16)
.L_16:
        /*000c*/ 	.word	0x00000000
        /*0010*/ 	.short	0x0003
        /*0012*/ 	.short	0x0014
        /*0014*/ 	.byte	0x00, 0xf0, 0x11, 0x00


	//----- nvinfo : EIATTR_KPARAM_INFO
	.align		4
.L_17:
        /*0018*/ 	.byte	0x04, 0x17
        /*001a*/ 	.short	(.L_19 - .L_18)
.L_18:
        /*001c*/ 	.word	0x00000000
        /*0020*/ 	.short	0x0002
        /*0022*/ 	.short	0x0010
        /*0024*/ 	.byte	0x00, 0xf0, 0x11, 0x00


	//----- nvinfo : EIATTR_KPARAM_INFO
	.align		4
.L_19:
        /*0028*/ 	.byte	0x04, 0x17
        /*002a*/ 	.short	(.L_21 - .L_20)
.L_20:
        /*002c*/ 	.word	0x00000000
        /*0030*/ 	.short	0x0001
        /*0032*/ 	.short	0x0008
        /*0034*/ 	.byte	0x00, 0xf5, 0x21, 0x00


	//----- nvinfo : EIATTR_KPARAM_INFO
	.align		4
.L_21:
        /*0038*/ 	.byte	0x04, 0x17
        /*003a*/ 	.short	(.L_23 - .L_22)
.L_22:
        /*003c*/ 	.word	0x00000000
        /*0040*/ 	.short	0x0000
        /*0042*/ 	.short	0x0000
        /*0044*/ 	.byte	0x00, 0xf5, 0x21, 0x00


	//----- nvinfo : EIATTR_SPARSE_MMA_MASK
	.align		4
.L_23:
        /*0048*/ 	.byte	0x03, 0x50
        /*004a*/ 	.short	0x0000


	//----- nvinfo : EIATTR_MAXREG_COUNT
	.align		4
        /*004c*/ 	.byte	0x03, 0x1b
        /*004e*/ 	.short	0x00ff


	//----- nvinfo : EIATTR_MERCURY_ISA_VERSION
	.align		4
        /*0050*/ 	.byte	0x03, 0x5f
        /*0052*/ 	.short	0x0101


	//----- nvinfo : EIATTR_VRC_CTA_INIT_COUNT
	.align		4
        /*0054*/ 	.byte	0x02, 0x4a
	.zero		1
	.zero		1


	//----- nvinfo : EIATTR_EXIT_INSTR_OFFSETS
	.align		4
        /*0058*/ 	.byte	0x04, 0x1c
        /*005a*/ 	.short	(.L_25 - .L_24)


	//   ....[0]....
.L_24:
        /*005c*/ 	.word	0x00000110


	//----- nvinfo : EIATTR_CRS_STACK_SIZE
	.align		4
.L_25:
        /*0060*/ 	.byte	0x04, 0x1e
        /*0062*/ 	.short	(.L_27 - .L_26)
.L_26:
        /*0064*/ 	.word	0x00000000


	//----- nvinfo : EIATTR_CBANK_PARAM_SIZE
	.align		4
.L_27:
        /*0068*/ 	.byte	0x03, 0x19
        /*006a*/ 	.short	0x0018


	//----- nvinfo : EIATTR_PARAM_CBANK
	.align		4
        /*006c*/ 	.byte	0x04, 0x0a
        /*006e*/ 	.short	(.L_29 - .L_28)
	.align		4
.L_28:
        /*0070*/ 	.word	index@(.nv.constant0._Z13callMergeSortPiS_ii)
        /*0074*/ 	.short	0x0380
        /*0076*/ 	.short	0x0018


	//----- nvinfo : EIATTR_SW_WAR
	.align		4
.L_29:
        /*0078*/ 	.byte	0x04, 0x36
        /*007a*/ 	.short	(.L_31 - .L_30)
.L_30:
        /*007c*/ 	.word	0x00000008
.L_31:


//--------------------- .nv.info._Z9callMergePiS_ii --------------------------
	.section	.nv.info._Z9callMergePiS_ii,"",@"SHT_CUDA_INFO"
	.sectionflags	@""
	.align	4


	//----- nvinfo : EIATTR_CUDA_API_VERSION
	.align		4
        /*0000*/ 	.byte	0x04, 0x37
        /*0002*/ 	.short	(.L_33 - .L_32)
.L_32:
        /*0004*/ 	.word	0x00000082


	//----- nvinfo : EIATTR_KPARAM_INFO
	.align		4
.L_33:
        /*0008*/ 	.byte	0x04, 0x17
        /*000a*/ 	.short	(.L_35 - .L_34)
.L_34:
        /*000c*/ 	.word	0x00000000
        /*0010*/ 	.short	0x0003
        /*0012*/ 	.short	0x0014
        /*0014*/ 	.byte	0x00, 0xf0, 0x11, 0x00


	//----- nvinfo : EIATTR_KPARAM_INFO
	.align		4
.L_35:
        /*0018*/ 	.byte	0x04, 0x17
        /*001a*/ 	.short	(.L_37 - .L_36)
.L_36:
        /*001c*/ 	.word	0x00000000
        /*0020*/ 	.short	0x0002
        /*0022*/ 	.short	0x0010
        /*0024*/ 	.byte	0x00, 0xf0, 0x11, 0x00


	//----- nvinfo : EIATTR_KPARAM_INFO
	.align		4
.L_37:
        /*0028*/ 	.byte	0x04, 0x17
        /*002a*/ 	.short	(.L_39 - .L_38)
.L_38:
        /*002c*/ 	.word	0x00000000
        /*0030*/ 	.short	0x0001
        /*0032*/ 	.short	0x0008
        /*0034*/ 	.byte	0x00, 0xf5, 0x21, 0x00


	//----- nvinfo : EIATTR_KPARAM_INFO
	.align		4
.L_39:
        /*0038*/ 	.byte	0x04, 0x17
        /*003a*/ 	.short	(.L_41 - .L_40)
.L_40:
        /*003c*/ 	.word	0x00000000
        /*0040*/ 	.short	0x0000
        /*0042*/ 	.short	0x0000
        /*0044*/ 	.byte	0x00, 0xf5, 0x21, 0x00


	//----- nvinfo : EIATTR_SPARSE_MMA_MASK
	.align		4
.L_41:
        /*0048*/ 	.byte	0x03, 0x50
        /*004a*/ 	.short	0x0000


	//----- nvinfo : EIATTR_MAXREG_COUNT
	.align		4
        /*004c*/ 	.byte	0x03, 0x1b
        /*004e*/ 	.short	0x00ff


	//----- nvinfo : EIATTR_MERCURY_ISA_VERSION
	.align		4
        /*0050*/ 	.byte	0x03, 0x5f
        /*0052*/ 	.short	0x0101


	//----- nvinfo : EIATTR_VRC_CTA_INIT_COUNT
	.align		4
        /*0054*/ 	.byte	0x02, 0x4a
	.zero		1
	.zero		1


	//----- nvinfo : EIATTR_EXIT_INSTR_OFFSETS
	.align		4
        /*0058*/ 	.byte	0x04, 0x1c
        /*005a*/ 	.short	(.L_43 - .L_42)


	//   ....[0]....
.L_42:
        /*005c*/ 	.word	0x00000030


	//   ....[1]....
        /*0060*/ 	.word	0x00000390


	//   ....[2]....
        /*0064*/ 	.word	0x000004b0


	//   ....[3]....
        /*0068*/ 	.word	0x00000640


	//----- nvinfo : EIATTR_CRS_STACK_SIZE
	.align		4
.L_43:
        /*006c*/ 	.byte	0x04, 0x1e
        /*006e*/ 	.short	(.L_45 - .L_44)
.L_44:
        /*0070*/ 	.word	0x00000000


	//----- nvinfo : EIATTR_CBANK_PARAM_SIZE
	.align		4
.L_45:
        /*0074*/ 	.byte	0x03, 0x19
        /*0076*/ 	.short	0x0018


	//----- nvinfo : EIATTR_PARAM_CBANK
	.align		4
        /*0078*/ 	.byte	0x04, 0x0a
        /*007a*/ 	.short	(.L_47 - .L_46)
	.align		4
.L_46:
        /*007c*/ 	.word	index@(.nv.constant0._Z9callMergePiS_ii)
        /*0080*/ 	.short	0x0380
        /*0082*/ 	.short	0x0018


	//----- nvinfo : EIATTR_SW_WAR
	.align		4
.L_47:
        /*0084*/ 	.byte	0x04, 0x36
        /*0086*/ 	.short	(.L_49 - .L_48)
.L_48:
        /*0088*/ 	.word	0x00000008
.L_49:


//--------------------- .nv.callgraph             --------------------------
	.section	.nv.callgraph,"",@"SHT_CUDA_CALLGRAPH"
	.align	4
	.sectionentsize	8
	.align		4
        /*0000*/ 	.word	0x00000000
	.align		4
        /*0004*/ 	.word	0xffffffff
	.align		4
        /*0008*/ 	.word	0x00000000
	.align		4
        /*000c*/ 	.word	0xfffffffe
	.align		4
        /*0010*/ 	.word	0x00000000
	.align		4
        /*0014*/ 	.word	0xfffffffd
	.align		4
        /*0018*/ 	.word	0x00000000
	.align		4
        /*001c*/ 	.word	0xfffffffc


//--------------------- .text._Z13callMergeSortPiS_ii --------------------------
	.section	.text._Z13callMergeSortPiS_ii,"ax",@progbits
	.align	128
        .global         _Z13callMergeSortPiS_ii
        .type           _Z13callMergeSortPiS_ii,@function
        .size           _Z13callMergeSortPiS_ii,(.L_x_23 - _Z13callMergeSortPiS_ii)
        .other          _Z13callMergeSortPiS_ii,@"STO_CUDA_ENTRY STV_DEFAULT"
_Z13callMergeSortPiS_ii:
.text._Z13callMergeSortPiS_ii:
[----:B------:R-:W0:Y:S01]  /*0000*/  LDC R1, c[0x0][0x37c] ;  /* 0x0000df00ff017b82 */ /* 0x000e220000000800 */
[----:B------:R-:W1:Y:S07]  /*0010*/  S2R R0, SR_TID.X ;  /* 0x0000000000007919 */ /* 0x000e6e0000002100 */
[----:B------:R-:W1:Y:S01]  /*0020*/  S2UR UR4, SR_CTAID.X ;  /* 0x00000000000479c3 */ /* 0x000e620000002500 */
[----:B------:R-:W2:Y:S01]  /*0030*/  LDCU.64 UR6, c[0x0][0x380] ;  /* 0x00007000ff0677ac */ /* 0x000ea20008000a00 */
[----:B------:R-:W-:Y:S01]  /*0040*/  MOV R20, 0x110 ;  /* 0x0000011000147802 */ /* 0x000fe20000000f00 */
[----:B------:R-:W-:Y:S01]  /*0050*/  IMAD.MOV.U32 R21, RZ, RZ, 0x0 ;  /* 0x00000000ff157424 */ /* 0x000fe200078e00ff */
[----:B------:R-:W3:Y:S04]  /*0060*/  LDCU.64 UR8, c[0x0][0x388] ;  /* 0x00007100ff0877ac */ /* 0x000ee80008000a00 */
[----:B------:R-:W1:Y:S08]  /*0070*/  LDC R3, c[0x0][0x360] ;  /* 0x0000d800ff037b82 */ /* 0x000e700000000800 */
[----:B------:R-:W4:Y:S01]  /*0080*/  LDC.64 R6, c[0x0][0x390] ;  /* 0x0000e400ff067b82 */ /* 0x000f220000000a00 */
[----:B--2---:R-:W-:-:S02]  /*0090*/  IMAD.U32 R4, RZ, RZ, UR6 ;  /* 0x00000006ff047e24 */ /* 0x004fc4000f8e00ff */
[----:B------:R-:W-:Y:S02]  /*00a0*/  IMAD.U32 R5, RZ, RZ, UR7 ;  /* 0x00000007ff057e24 */ /* 0x000fe4000f8e00ff */
[----:B-1----:R-:W-:-:S04]  /*00b0*/  IMAD R3, R3, UR4, R0 ;  /* 0x0000000403037c24 */ /* 0x002fc8000f8e0200 */
[----:B----4-:R-:W-:-:S05]  /*00c0*/  IMAD R8, R3, R6, RZ ;  /* 0x0000000603087224 */ /* 0x010fca00078e02ff */
[----:B------:R-:W-:Y:S01]  /*00d0*/  VIADDMNMX R9, R8, R6, R7, PT ;  /* 0x0000000608097246 */ /* 0x000fe20003800107 */
[----:B---3--:R-:W-:Y:S01]  /*00e0*/  IMAD.U32 R6, RZ, RZ, UR8 ;  /* 0x00000008ff067e24 */ /* 0x008fe2000f8e00ff */
[----:B0-----:R-:W-:-:S07]  /*00f0*/  MOV R7, UR9 ;  /* 0x0000000900077c02 */ /* 0x001fce0008000f00 */
[----:B------:R-:W-:Y:S05]  /*0100*/  CALL.REL.NOINC `($_Z13callMergeSortPiS_ii$_Z15mergeSortKernelPiS_ii) ;  /* 0x0000000000047944 */ /* 0x000fea0003c00000 */
[----:B------:R-:W-:Y:S05]  /*0110*/  EXIT ;  /* 0x000000000000794d */ /* 0x000fea0003800000 */
        .type           $_Z13callMergeSortPiS_ii$_Z15mergeSortKernelPiS_ii,@function
        .size           $_Z13callMergeSortPiS_ii$_Z15mergeSortKernelPiS_ii,(.L_x_23 - $_Z13callMergeSortPiS_ii$_Z15mergeSortKernelPiS_ii)
$_Z13callMergeSortPiS_ii$_Z15mergeSortKernelPiS_ii:
[----:B------:R-:W-:-:S05]  /*0120*/  VIADD R1, R1, 0xffffffd0 ;  /* 0xffffffd001017836 */ /* 0x000fca0000000000 */
[----:B------:R0:W-:Y:S04]  /*0130*/  STL [R1+0x28], R25 ;  /* 0x0000281901007387 */ /* 0x0001e80000100800 */
[----:B------:R1:W-:Y:S04]  /*0140*/  STL [R1+0x24], R24 ;  /* 0x0000241801007387 */ /* 0x0003e80000100800 */
[----:B------:R2:W-:Y:S01]  /*0150*/  STL [R1+0x20], R23 ;  /* 0x0000201701007387 */ /* 0x0005e20000100800 */
[----:B0-----:R-:W-:-:S03]  /*0160*/  IMAD.MOV.U32 R25, RZ, RZ, R5 ;  /* 0x000000ffff197224 */ /* 0x001fc600078e0005 */
[----:B------:R0:W-:Y:S01]  /*0170*/  STL [R1+0x1c], R22 ;  /* 0x00001c1601007387 */ /* 0x0001e20000100800 */
[----:B-1----:R-:W-:-:S03]  /*0180*/  MOV R24, R4 ;  /* 0x0000000400187202 */ /* 0x002fc60000000f00 */
[----:B------:R-:W-:Y:S01]  /*0190*/  STL [R1+0x18], R21 ;  /* 0x0000181501007387 */ /* 0x000fe20000100800 */
[----:B--2---:R-:W-:-:S03]  /*01a0*/  IMAD.MOV.U32 R23, RZ, RZ, R7 ;  /* 0x000000ffff177224 */ /* 0x004fc600078e0007 */
[----:B------:R-:W-:Y:S01]  /*01b0*/  STL [R1+0x14], R20 ;  /* 0x0000141401007387 */ /* 0x000fe20000100800 */
[----:B0-----:R-:W-:-:S03]  /*01c0*/  IMAD.MOV.U32 R22, RZ, RZ, R6 ;  /* 0x000000ffff167224 */ /* 0x001fc600078e0006 */
[----:B------:R0:W-:Y:S04]  /*01d0*/  STL [R1+0x10], R19 ;  /* 0x0000101301007387 */ /* 0x0001e80000100800 */
[----:B------:R1:W-:Y:S04]  /*01e0*/  STL [R1+0xc], R18 ;  /* 0x00000c1201007387 */ /* 0x0003e80000100800 */
[----:B------:R2:W-:Y:S01]  /*01f0*/  STL [R1+0x8], R17 ;  /* 0x0000081101007387 */ /* 0x0005e20000100800 */
[----:B0-----:R-:W0:Y:S05]  /*0200*/  BMOV.32.CLEAR R19, B6 ;  /* 0x0000000006137355 */ /* 0x001e2a0000100000 */
[----:B------:R3:W-:Y:S01]  /*0210*/  STL [R1+0x4], R16 ;  /* 0x0000041001007387 */ /* 0x0007e20000100800 */
[----:B------:R-:W-:Y:S01]  /*0220*/  BSSY.RECONVERGENT B6, `(.L_x_0) ;  /* 0x0000077000067945 */ /* 0x000fe20003800200 */
[----:B-1----:R-:W-:Y:S01]  /*0230*/  MOV R18, R8 ;  /* 0x0000000800127202 */ /* 0x002fe20000000f00 */
[----:B--2---:R-:W-:Y:S01]  /*0240*/  IMAD.MOV.U32 R17, RZ, RZ, R9 ;  /* 0x000000ffff117224 */ /* 0x004fe200078e0009 */
[----:B------:R1:W-:Y:S03]  /*0250*/  STL [R1], R2 ;  /* 0x0000000201007387 */ /* 0x0003e60000100800 */
[----:B---3--:R-:W-:-:S05]  /*0260*/  IMAD.IADD R16, R17, 0x1, -R18 ;  /* 0x0000000111107824 */ /* 0x008fca00078e0a12 */
[----:B------:R-:W-:-:S13]  /*0270*/  ISETP.GE.AND P0, PT, R16, 0x2, PT ;  /* 0x000000021000780c */ /* 0x000fda0003f06270 */
[----:B01----:R-:W-:Y:S05]  /*0280*/  @!P0 BRA `(.L_x_1) ;  /* 0x0000000400c08947 */ /* 0x003fea0003800000 */
[----:B------:R-:W-:Y:S01]  /*0290*/  LEA.HI R2, R16, R18, RZ, 0x1f ;  /* 0x0000001210027211 */ /* 0x000fe200078ff8ff */
[----:B------:R-:W-:Y:S02]  /*02a0*/  HFMA2 R21, -RZ, RZ, 0, 0 ;  /* 0x00000000ff157431 */ /* 0x000fe400000001ff */
[----:B------:R-:W-:Y:S01]  /*02b0*/  IMAD.MOV.U32 R4, RZ, RZ, R24 ;  /* 0x000000ffff047224 */ /* 0x000fe200078e0018 */
[----:B------:R-:W-:Y:S01]  /*02c0*/  MOV R6, R22 ;  /* 0x0000001600067202 */ /* 0x000fe20000000f00 */
[----:B------:R-:W-:Y:S01]  /*02d0*/  IMAD.MOV.U32 R5, RZ, RZ, R25 ;  /* 0x000000ffff057224 */ /* 0x000fe200078e0019 */
[----:B------:R-:W-:Y:S01]  /*02e0*/  MOV R20, 0x330 ;  /* 0x0000033000147802 */ /* 0x000fe20000000f00 */
[----:B------:R-:W-:Y:S02]  /*02f0*/  IMAD.MOV.U32 R7, RZ, RZ, R23 ;  /* 0x000000ffff077224 */ /* 0x000fe400078e0017 */
[----:B------:R-:W-:Y:S02]  /*0300*/  IMAD.MOV.U32 R8, RZ, RZ, R18 ;  /* 0x000000ffff087224 */ /* 0x000fe400078e0012 */
[----:B------:R-:W-:-:S07]  /*0310*/  IMAD.MOV.U32 R9, RZ, RZ, R2 ;  /* 0x000000ffff097224 */ /* 0x000fce00078e0002 */
[----:B------:R-:W-:Y:S05]  /*0320*/  CALL.REL.NOINC `($_Z13callMergeSortPiS_ii$_Z15mergeSortKernelPiS_ii) ;  /* 0xfffffffc007c7944 */ /* 0x000fea0003c3ffff */
[----:B------:R-:W-:Y:S01]  /*0330*/  IMAD.MOV.U32 R4, RZ, RZ, R24 ;  /* 0x000000ffff047224 */ /* 0x000fe200078e0018 */
[----:B------:R-:W-:Y:S01]  /*0340*/  MOV R6, R22 ;  /* 0x0000001600067202 */ /* 0x000fe20000000f00 */
[----:B------:R-:W-:Y:S01]  /*0350*/  IMAD.MOV.U32 R5, RZ, RZ, R25 ;  /* 0x000000ffff057224 */ /* 0x000fe200078e0019 */
[----:B------:R-:W-:Y:S01]  /*0360*/  MOV R9, R17 ;  /* 0x0000001100097202 */ /* 0x000fe20000000f00 */
[----:B------:R-:W-:Y:S01]  /*0370*/  IMAD.MOV.U32 R7, RZ, RZ, R23 ;  /* 0x000000ffff077224 */ /* 0x000fe200078e0017 */
[----:B------:R-:W-:Y:S01]  /*0380*/  MOV R20, 0x3c0 ;  /* 0x000003c000147802 */ /* 0x000fe20000000f00 */
[----:B------:R-:W-:Y:S02]  /*0390*/  IMAD.MOV.U32 R8, RZ, RZ, R2 ;  /* 0x000000ffff087224 */ /* 0x000fe400078e0002 */
[----:B------:R-:W-:-:S07]  /*03a0*/  IMAD.MOV.U32 R21, RZ, RZ, 0x0 ;  /* 0x00000000ff157424 */ /* 0x000fce00078e00ff */
[----:B------:R-:W-:Y:S05]  /*03b0*/  CALL.REL.NOINC `($_Z13callMergeSortPiS_ii$_Z15mergeSortKernelPiS_ii) ;  /* 0xfffffffc00587944 */ /* 0x000fea0003c3ffff */
[----:B------:R-:W0:Y:S01]  /*03c0*/  LDC.64 R10, c[0x0][0x358] ;  /* 0x0000d600ff0a7b82 */ /* 0x000e220000000a00 */
[----:B------:R-:W-:Y:S01]  /*03d0*/  BSSY.RECONVERGENT B0, `(.L_x_2) ;  /* 0x0000032000007945 */ /* 0x000fe20003800200 */
[----:B------:R-:W-:Y:S01]  /*03e0*/  IMAD.MOV.U32 R0, RZ, RZ, R2 ;  /* 0x000000ffff007224 */ /* 0x000fe200078e0002 */
[----:B------:R-:W-:Y:S01]  /*03f0*/  MOV R7, R18 ;  /* 0x0000001200077202 */ /* 0x000fe20000000f00 */
[----:B------:R-:W-:-:S07]  /*0400*/  IMAD.MOV.U32 R3, RZ, RZ, R18 ;  /* 0x000000ffff037224 */ /* 0x000fce00078e0012 */
.L_x_7:
[----:B------:R-:W-:Y:S01]  /*0410*/  ISETP.NE.AND P0, PT, R0, R17, PT ;  /* 0x000000110000720c */ /* 0x000fe20003f05270 */
[----:B------:R-:W-:-:S12]  /*0420*/  BSSY.RECONVERGENT B1, `(.L_x_3) ;  /* 0x0000028000017945 */ /* 0x000fd80003800200 */
[----:B012---:R-:W-:Y:S05]  /*0430*/  @P0 BRA `(.L_x_4) ;  /* 0x0000000000240947 */ /* 0x007fea0003800000 */
[----:B0-----:R-:W-:Y:S01]  /*0440*/  R2UR UR4, R10 ;  /* 0x000000000a0472ca */ /* 0x001fe200000e0000 */
[----:B------:R-:W-:Y:S01]  /*0450*/  IMAD.WIDE R4, R7, 0x4, R24 ;  /* 0x0000000407047825 */ /* 0x000fe200078e0218 */
[----:B------:R-:W-:-:S13]  /*0460*/  R2UR UR5, R11 ;  /* 0x000000000b0572ca */ /* 0x000fda00000e0000 */
[----:B------:R-:W2:Y:S01]  /*0470*/  LDG.E R5, desc[UR4][R4.64] ;  /* 0x0000000404057981 */ /* 0x000ea2000c1e1900 */
[----:B------:R-:W-:Y:S01]  /*0480*/  IMAD.WIDE R8, R3, 0x4, R22 ;  /* 0x0000000403087825 */ /* 0x000fe200078e0216 */
[----:B------:R-:W-:-:S03]  /*0490*/  MOV R0, R17 ;  /* 0x0000001100007202 */ /* 0x000fc60000000f00 */
[----:B------:R-:W-:Y:S01]  /*04a0*/  VIADD R7, R7, 0x1 ;  /* 0x0000000107077836 */ /* 0x000fe20000000000 */
[----:B--2---:R0:W-:Y:S01]  /*04b0*/  STG.E desc[UR4][R8.64], R5 ;  /* 0x0000000508007986 */ /* 0x0041e2000c101904 */
[----:B------:R-:W-:Y:S05]  /*04c0*/  BRA `(.L_x_5) ;  /* 0x0000000000747947 */ /* 0x000fea0003800000 */
.L_x_4:
[----:B------:R-:W-:-:S13]  /*04d0*/  ISETP.NE.AND P0, PT, R7, R2, PT ;  /* 0x000000020700720c */ /* 0x000fda0003f05270 */
[----:B------:R-:W-:Y:S05]  /*04e0*/  @P0 BRA `(.L_x_6) ;  /* 0x0000000000240947 */ /* 0x000fea0003800000 */
[----:B0-----:R-:W-:Y:S01]  /*04f0*/  R2UR UR4, R10 ;  /* 0x000000000a0472ca */ /* 0x001fe200000e0000 */
[----:B------:R-:W-:Y:S01]  /*0500*/  IMAD.WIDE R4, R0, 0x4, R24 ;  /* 0x0000000400047825 */ /* 0x000fe200078e0218 */
[----:B------:R-:W-:-:S13]  /*0510*/  R2UR UR5, R11 ;  /* 0x000000000b0572ca */ /* 0x000fda00000e0000 */
[----:B------:R-:W2:Y:S01]  /*0520*/  LDG.E R5, desc[UR4][R4.64] ;  /* 0x0000000404057981 */ /* 0x000ea2000c1e1900 */
[----:B------:R-:W-:-:S04]  /*0530*/  IMAD.WIDE R8, R3, 0x4, R22 ;  /* 0x0000000403087825 */ /* 0x000fc800078e0216 */
[----:B------:R-:W-:Y:S02]  /*0540*/  VIADD R0, R0, 0x1 ;  /* 0x0000000100007836 */ /* 0x000fe40000000000 */
[----:B------:R-:W-:Y:S01]  /*0550*/  IMAD.MOV.U32 R7, RZ, RZ, R2 ;  /* 0x000000ffff077224 */ /* 0x000fe200078e0002 */
[----:B--2---:R1:W-:Y:S01]  /*0560*/  STG.E desc[UR4][R8.64], R5 ;  /* 0x0000000508007986 */ /* 0x0043e2000c101904 */
[----:B------:R-:W-:Y:S05]  /*0570*/  BRA `(.L_x_5) ;  /* 0x0000000000487947 */ /* 0x000fea0003800000 */
.L_x_6:
[C---:B0-----:R-:W-:Y:S01]  /*0580*/  R2UR UR4, R10.reuse ;  /* 0x000000000a0472ca */ /* 0x041fe200000e0000 */
[--C-:B------:R-:W-:Y:S01]  /*0590*/  IMAD.WIDE R12, R7, 0x4, R24.reuse ;  /* 0x00000004070c7825 */ /* 0x100fe200078e0218 */
[C---:B------:R-:W-:Y:S02]  /*05a0*/  R2UR UR5, R11.reuse ;  /* 0x000000000b0572ca */ /* 0x040fe400000e0000 */
[----:B------:R-:W-:Y:S01]  /*05b0*/  R2UR UR6, R10 ;  /* 0x000000000a0672ca */ /* 0x000fe200000e0000 */
[----:B------:R-:W-:Y:S01]  /*05c0*/  IMAD.WIDE R4, R0, 0x4, R24 ;  /* 0x0000000400047825 */ /* 0x000fe200078e0218 */
[----:B------:R-:W-:-:S09]  /*05d0*/  R2UR UR7, R11 ;  /* 0x000000000b0772ca */ /* 0x000fd200000e0000 */
[----:B------:R-:W2:Y:S04]  /*05e0*/  LDG.E R13, desc[UR4][R12.64] ;  /* 0x000000040c0d7981 */ /* 0x000ea8000c1e1900 */
[----:B------:R-:W2:Y:S01]  /*05f0*/  LDG.E R4, desc[UR6][R4.64] ;  /* 0x0000000604047981 */ /* 0x000ea2000c1e1900 */
[----:B------:R-:W-:Y:S01]  /*0600*/  IMAD.WIDE R8, R3, 0x4, R22 ;  /* 0x0000000403087825 */ /* 0x000fe200078e0216 */
[----:B--2---:R-:W-:-:S13]  /*0610*/  ISETP.GE.AND P0, PT, R13, R4, PT ;  /* 0x000000040d00720c */ /* 0x004fda0003f06270 */
[----:B------:R-:W-:Y:S01]  /*0620*/  @!P0 R2UR UR4, R10 ;  /* 0x000000000a0482ca */ /* 0x000fe200000e0000 */
[----:B------:R-:W-:Y:S01]  /*0630*/  @P0 VIADD R0, R0, 0x1 ;  /* 0x0000000100000836 */ /* 0x000fe20000000000 */
[C---:B------:R-:W-:Y:S02]  /*0640*/  @!P0 R2UR UR5, R11.reuse ;  /* 0x000000000b0582ca */ /* 0x040fe400000e0000 */
[----:B------:R-:W-:Y:S02]  /*0650*/  @P0 R2UR UR6, R10 ;  /* 0x000000000a0602ca */ /* 0x000fe400000e0000 */
[----:B------:R-:W-:Y:S02]  /*0660*/  @P0 R2UR UR7, R11 ;  /* 0x000000000b0702ca */ /* 0x000fe400000e0000 */
[----:B------:R-:W-:-:S07]  /*0670*/  @!P0 IADD3 R7, PT, PT, R7, 0x1, RZ ;  /* 0x0000000107078810 */ /* 0x000fce0007ffe0ff */
[----:B------:R2:W-:Y:S04]  /*0680*/  @!P0 STG.E desc[UR4][R8.64], R13 ;  /* 0x0000000d08008986 */ /* 0x0005e8000c101904 */
[----:B------:R2:W-:Y:S02]  /*0690*/  @P0 STG.E desc[UR6][R8.64], R4 ;  /* 0x0000000408000986 */ /* 0x0005e4000c101906 */
.L_x_5:
[----:B------:R-:W-:Y:S05]  /*06a0*/  BSYNC.RECONVERGENT B1 ;  /* 0x0000000000017941 */ /* 0x000fea0003800200 */
.L_x_3:
[----:B------:R-:W-:Y:S01]  /*06b0*/  ISETP.GE.AND P0, PT, R0, R17, PT ;  /* 0x000000110000720c */ /* 0x000fe20003f06270 */
[----:B------:R-:W-:-:S03]  /*06c0*/  VIADD R3, R3, 0x1 ;  /* 0x0000000103037836 */ /* 0x000fc60000000000 */
[----:B------:R-:W-:-:S13]  /*06d0*/  ISETP.LT.OR P0, PT, R7, R2, !P0 ;  /* 0x000000020700720c */ /* 0x000fda0004701670 */
[----:B------:R-:W-:Y:S05]  /*06e0*/  @P0 BRA `(.L_x_7) ;  /* 0xfffffffc00480947 */ /* 0x000fea000383ffff */
[----:B------:R-:W-:Y:S05]  /*06f0*/  BSYNC.RECONVERGENT B0 ;  /* 0x0000000000007941 */ /* 0x000fea0003800200 */
.L_x_2:
[----:B------:R-:W-:-:S13]  /*0700*/  ISETP.GE.AND P0, PT, R18, R17, PT ;  /* 0x000000111200720c */ /* 0x000fda0003f06270 */
[----:B------:R-:W-:Y:S05]  /*0710*/  @P0 BRA `(.L_x_1) ;  /* 0x00000000009c0947 */ /* 0x000fea0003800000 */
[----:B------:R-:W-:Y:S01]  /*0720*/  LOP3.LUT P1, R0, R16, 0x3, RZ, 0xc0, !PT ;  /* 0x0000000310007812 */ /* 0x000fe2000782c0ff */
[----:B------:R-:W-:Y:S01]  /*0730*/  BSSY.RECONVERGENT B0, `(.L_x_8) ;  /* 0x000000f000007945 */ /* 0x000fe20003800200 */
[----:B------:R-:W-:-:S04]  /*0740*/  IADD3 R2, PT, PT, R18, -R17, RZ ;  /* 0x8000001112027210 */ /* 0x000fc80007ffe0ff */
[----:B------:R-:W-:-:S07]  /*0750*/  ISETP.GT.U32.AND P0, PT, R2, -0x4, PT ;  /* 0xfffffffc0200780c */ /* 0x000fce0003f04070 */
[----:B------:R-:W-:Y:S06]  /*0760*/  @!P1 BRA `(.L_x_9) ;  /* 0x00000000002c9947 */ /* 0x000fec0003800000 */
[----:B------:R-:W-:-:S07]  /*0770*/  IMAD.MOV R0, RZ, RZ, -R0 ;  /* 0x000000ffff007224 */ /* 0x000fce00078e0a00 */
.L_x_10:
[----:B------:R-:W-:Y:S01]  /*0780*/  R2UR UR4, R10 ;  /* 0x000000000a0472ca */ /* 0x000fe200000e0000 */
[----:B0123--:R-:W-:Y:S01]  /*0790*/  IMAD.WIDE R4, R18, 0x4, R22 ;  /* 0x0000000412047825 */ /* 0x00ffe200078e0216 */
[----:B------:R-:W-:-:S13]  /*07a0*/  R2UR UR5, R11 ;  /* 0x000000000b0572ca */ /* 0x000fda00000e0000 */
[----:B------:R-:W2:Y:S01]  /*07b0*/  LDG.E R5, desc[UR4][R4.64] ;  /* 0x0000000404057981 */ /* 0x000ea2000c1e1900 */
[----:B------:R-:W-:Y:S02]  /*07c0*/  VIADD R0, R0, 0x1 ;  /* 0x0000000100007836 */ /* 0x000fe40000000000 */
[C---:B------:R-:W-:Y:S01]  /*07d0*/  IMAD.WIDE R2, R18.reuse, 0x4, R24 ;  /* 0x0000000412027825 */ /* 0x040fe200078e0218 */
[----:B------:R-:W-:Y:S02]  /*07e0*/  IADD3 R18, PT, PT, R18, 0x1, RZ ;  /* 0x0000000112127810 */ /* 0x000fe40007ffe0ff */
[----:B------:R-:W-:Y:S02]  /*07f0*/  ISETP.NE.AND P1, PT, R0, RZ, PT ;  /* 0x000000ff0000720c */ /* 0x000fe40003f25270 */
[----:B--2---:R3:W-:Y:S11]  /*0800*/  STG.E desc[UR4][R2.64], R5 ;  /* 0x0000000502007986 */ /* 0x0047f6000c101904 */
[----:B------:R-:W-:Y:S05]  /*0810*/  @P1 BRA `(.L_x_10) ;  /* 0xfffffffc00d81947 */ /* 0x000fea000383ffff */
.L_x_9:
[----:B------:R-:W-:Y:S05]  /*0820*/  BSYNC.RECONVERGENT B0 ;  /* 0x0000000000007941 */ /* 0x000fea0003800200 */
.L_x_8:
[----:B------:R-:W-:Y:S05]  /*0830*/  @P0 BRA `(.L_x_1) ;  /* 0x0000000000540947 */ /* 0x000fea0003800000 */
[----:B------:R-:W-:Y:S01]  /*0840*/  BSSY.RECONVERGENT B0, `(.L_x_1) ;  /* 0x0000014000007945 */ /* 0x000fe20003800200 */
[----:B------:R-:W-:-:S07]  /*0850*/  IMAD.IADD R17, R18, 0x1, -R17 ;  /* 0x0000000112117824 */ /* 0x000fce00078e0a11 */
.L_x_11:
[----:B------:R-:W-:Y:S01]  /*0860*/  R2UR UR4, R10 ;  /* 0x000000000a0472ca */ /* 0x000fe200000e0000 */
[----:B---3--:R-:W-:Y:S01]  /*0870*/  IMAD.WIDE R2, R18, 0x4, R22 ;  /* 0x0000000412027825 */ /* 0x008fe200078e0216 */
[----:B------:R-:W-:-:S13]  /*0880*/  R2UR UR5, R11 ;  /* 0x000000000b0572ca */ /* 0x000fda00000e0000 */
[----:B----4-:R-:W3:Y:S01]  /*0890*/  LDG.E R7, desc[UR4][R2.64] ;  /* 0x0000000402077981 */ /* 0x010ee2000c1e1900 */
[----:B------:R-:W-:Y:S01]  /*08a0*/  R2UR UR6, R10 ;  /* 0x000000000a0672ca */ /* 0x000fe200000e0000 */
[----:B012---:R-:W-:Y:S01]  /*08b0*/  IMAD.WIDE R4, R18, 0x4, R24 ;  /* 0x0000000412047825 */ /* 0x007fe200078e0218 */
[----:B------:R-:W-:-:S04]  /*08c0*/  R2UR UR7, R11 ;  /* 0x000000000b0772ca */ /* 0x000fc800000e0000 */
[----:B---3--:R4:W-:Y:S09]  /*08d0*/  STG.E desc[UR4][R4.64], R7 ;  /* 0x0000000704007986 */ /* 0x0089f2000c101904 */
[----:B------:R-:W2:Y:S04]  /*08e0*/  LDG.E R9, desc[UR6][R2.64+0x4] ;  /* 0x0000040602097981 */ /* 0x000ea8000c1e1900 */
[----:B--2---:R4:W-:Y:S04]  /*08f0*/  STG.E desc[UR4][R4.64+0x4], R9 ;  /* 0x0000040904007986 */ /* 0x0049e8000c101904 */
[----:B------:R-:W2:Y:S01]  /*0900*/  LDG.E R13, desc[UR6][R2.64+0x8] ;  /* 0x00000806020d7981 */ /* 0x000ea2000c1e1900 */
[----:B------:R-:W-:-:S05]  /*0910*/  VIADD R17, R17, 0x4 ;  /* 0x0000000411117836 */ /* 0x000fca0000000000 */
[----:B------:R-:W-:Y:S01]  /*0920*/  ISETP.NE.AND P0, PT, R17, RZ, PT ;  /* 0x000000ff1100720c */ /* 0x000fe20003f05270 */
[----:B--2---:R4:W-:Y:S04]  /*0930*/  STG.E desc[UR4][R4.64+0x8], R13 ;  /* 0x0000080d04007986 */ /* 0x0049e8000c101904 */
[----:B------:R-:W2:Y:S01]  /*0940*/  LDG.E R15, desc[UR6][R2.64+0xc] ;  /* 0x00000c06020f7981 */ /* 0x000ea2000c1e1900 */
[----:B------:R-:W-:-:S03]  /*0950*/  IADD3 R18, PT, PT, R18, 0x4, RZ ;  /* 0x0000000412127810 */ /* 0x000fc60007ffe0ff */
[----:B--2---:R4:W-:Y:S04]  /*0960*/  STG.E desc[UR4][R4.64+0xc], R15 ;  /* 0x00000c0f04007986 */ /* 0x0049e8000c101904 */
[----:B------:R-:W-:Y:S05]  /*0970*/  @P0 BRA `(.L_x_11) ;  /* 0xfffffffc00b80947 */ /* 0x000fea000383ffff */
[----:B------:R-:W-:Y:S05]  /*0980*/  BSYNC.RECONVERGENT B0 ;  /* 0x0000000000007941 */ /* 0x000fea0003800200 */
.L_x_1:
[----:B------:R-:W-:Y:S05]  /*0990*/  BSYNC.RECONVERGENT B6 ;  /* 0x0000000000067941 */ /* 0x000fea0003800200 */
.L_x_0:
[----:B------:R-:W0:Y:S01]  /*09a0*/  LDL R20, [R1+0x14] ;  /* 0x0000140001147983 */ /* 0x000e220000100800 */
[----:B------:R5:W-:Y:S05]  /*09b0*/  BMOV.32 B6, R19 ;  /* 0x0000001306007356 */ /* 0x000bea0000000000 */
[----:B------:R-:W0:Y:S04]  /*09c0*/  LDL R21, [R1+0x18] ;  /* 0x0000180001157983 */ /* 0x000e280000100800 */
[----:B---3--:R-:W0:Y:S04]  /*09d0*/  LDL R2, [R1] ;  /* 0x0000000001027983 */ /* 0x008e280000100800 */
[----:B------:R-:W0:Y:S04]  /*09e0*/  LDL R16, [R1+0x4] ;  /* 0x0000040001107983 */ /* 0x000e280000100800 */
[----:B------:R-:W0:Y:S04]  /*09f0*/  LDL R17, [R1+0x8] ;  /* 0x0000080001117983 */ /* 0x000e280000100800 */
[----:B------:R-:W0:Y:S04]  /*0a00*/  LDL R18, [R1+0xc] ;  /* 0x00000c0001127983 */ /* 0x000e280000100800 */
[----:B-----5:R-:W0:Y:S04]  /*0a10*/  LDL R19, [R1+0x10] ;  /* 0x0000100001137983 */ /* 0x020e280000100800 */
[----:B------:R-:W0:Y:S04]  /*0a20*/  LDL R22, [R1+0x1c] ;  /* 0x00001c0001167983 */ /* 0x000e280000100800 */
[----:B------:R-:W0:Y:S04]  /*0a30*/  LDL R23, [R1+0x20] ;  /* 0x0000200001177983 */ /* 0x000e280000100800 */
[----:B------:R-:W0:Y:S04]  /*0a40*/  LDL R24, [R1+0x24] ;  /* 0x0000240001187983 */ /* 0x000e280000100800 */
[----:B------:R3:W0:Y:S02]  /*0a50*/  LDL R25, [R1+0x28] ;  /* 0x0000280001197983 */ /* 0x0006240000100800 */
[----:B---3--:R-:W-:Y:S01]  /*0a60*/  VIADD R1, R1, 0x30 ;  /* 0x0000003001017836 */ /* 0x008fe20000000000 */
[----:B012-4-:R-:W-:Y:S06]  /*0a70*/  RET.REL.NODEC R20 `(_Z13callMergeSortPiS_ii) ;  /* 0xfffffff414607950 */ /* 0x017fec0003c3ffff */
.L_x_12:
[----:B------:R-:W-:-:S00]  /*0a80*/  BRA `(.L_x_12) ;  /* 0xfffffffc00fc7947 */ /* 0x000fc0000383ffff */
[----:B------:R-:W-:-:S00]  /*0a90*/  NOP ;  /* 0x0000000000007918 */ /* 0x000fc00000000000 */
        /* <DEDUP_REMOVED lines=14> */
.L_x_23:


//--------------------- .text._Z9callMergePiS_ii  --------------------------
	.section	.text._Z9callMergePiS_ii,"ax",@progbits
	.align	128
        .global         _Z9callMergePiS_ii
        .type           _Z9callMergePiS_ii,@function
        .size           _Z9callMergePiS_ii,(.L_x_25 - _Z9callMergePiS_ii)
        .other          _Z9callMergePiS_ii,@"STO_CUDA_ENTRY STV_DEFAULT"
_Z9callMergePiS_ii:
.text._Z9callMergePiS_ii:
[----:B------:R-:W-:Y:S08]  /*0000*/  LDC R1, c[0x0][0x37c] ;  /* 0x0000df00ff017b82 */ /* 0x000ff00000000800 */
[----:B------:R-:W0:Y:S02]  /*0010*/  LDC.64 R2, c[0x0][0x390] ;  /* 0x0000e400ff027b82 */ /* 0x000e240000000a00 */
[----:B0-----:R-:W-:-:S13]  /*0020*/  ISETP.GE.AND P0, PT, R2, R3, PT ;  /* 0x000000030200720c */ /* 0x001fda0003f06270 */
[----:B------:R-:W-:Y:S05]  /*0030*/  @P0 EXIT ;  /* 0x000000000000094d */ /* 0x000fea0003800000 */
[----:B------:R-:W0:Y:S01]  /*0040*/  S2R R0, SR_TID.X ;  /* 0x0000000000007919 */ /* 0x000e220000002100 */
[----:B------:R-:W0:Y:S01]  /*0050*/  S2UR UR4, SR_CTAID.X ;  /* 0x00000000000479c3 */ /* 0x000e220000002500 */
[----:B------:R-:W1:Y:S01]  /*0060*/  LDCU.64 UR8, c[0x0][0x358] ;  /* 0x00006b00ff0877ac */ /* 0x000e620008000a00 */
[----:B------:R-:W-:Y:S06]  /*0070*/  BSSY.RECONVERGENT B0, `(.L_x_13) ;  /* 0x0000030000007945 */ /* 0x000fec0003800200 */
[----:B------:R-:W0:Y:S08]  /*0080*/  LDC R7, c[0x0][0x360] ;  /* 0x0000d800ff077b82 */ /* 0x000e300000000800 */
[----:B------:R-:W2:Y:S01]  /*0090*/  LDC.64 R4, c[0x0][0x380] ;  /* 0x0000e000ff047b82 */ /* 0x000ea20000000a00 */
[----:B0-----:R-:W-:-:S04]  /*00a0*/  IMAD R7, R7, UR4, R0 ;  /* 0x0000000407077c24 */ /* 0x001fc8000f8e0200 */
[----:B------:R-:W-:-:S04]  /*00b0*/  IMAD R7, R7, R2, RZ ;  /* 0x0000000207077224 */ /* 0x000fc800078e02ff */
[----:B------:R-:W-:Y:S01]  /*00c0*/  IMAD.MOV.U32 R12, RZ, RZ, R7 ;  /* 0x000000ffff0c7224 */ /* 0x000fe200078e0007 */
[----:B------:R-:W-:Y:S02]  /*00d0*/  VIADDMNMX R0, R7, R2, R3, PT ;  /* 0x0000000207007246 */ /* 0x000fe40003800103 */
[----:B------:R-:W0:Y:S01]  /*00e0*/  LDC.64 R2, c[0x0][0x388] ;  /* 0x0000e200ff027b82 */ /* 0x000e220000000a00 */
[----:B------:R-:W-:Y:S02]  /*00f0*/  MOV R17, R7 ;  /* 0x0000000700117202 */ /* 0x000fe40000000f00 */
[----:B------:R-:W-:-:S05]  /*0100*/  IMAD.IADD R6, R0, 0x1, -R7 ;  /* 0x0000000100067824 */ /* 0x000fca00078e0a07 */
[C---:B------:R-:W-:Y:S02]  /*0110*/  LEA.HI R8, R6.reuse, R6, RZ, 0x1 ;  /* 0x0000000606087211 */ /* 0x040fe400078f08ff */
[----:B------:R-:W-:Y:S02]  /*0120*/  ISETP.LT.AND P1, PT, R6, 0x2, PT ;  /* 0x000000020600780c */ /* 0x000fe40003f21270 */
[----:B------:R-:W-:-:S04]  /*0130*/  LEA.HI.SX32 R13, R8, R7, 0x1f ;  /* 0x00000007080d7211 */ /* 0x000fc800078ffaff */
[----:B------:R-:W-:Y:S01]  /*0140*/  ISETP.GE.AND P0, PT, R13, R0, PT ;  /* 0x000000000d00720c */ /* 0x000fe20003f06270 */
[----:B------:R-:W-:-:S12]  /*0150*/  IMAD.MOV.U32 R15, RZ, RZ, R13 ;  /* 0x000000ffff0f7224 */ /* 0x000fd800078e000d */
[----:B-12---:R-:W-:Y:S05]  /*0160*/  @P0 BRA P1, `(.L_x_14) ;  /* 0x0000000000800947 */ /* 0x006fea0000800000 */
.L_x_17:
[----:B------:R-:W-:Y:S01]  /*0170*/  ISETP.NE.AND P0, PT, R15, R0, PT ;  /* 0x000000000f00720c */ /* 0x000fe20003f05270 */
[----:B------:R-:W-:-:S12]  /*0180*/  BSSY.RECONVERGENT B1, `(.L_x_15) ;  /* 0x0000017000017945 */ /* 0x000fd80003800200 */
[----:B-1----:R-:W1:Y:S01]  /*0190*/  @!P0 LDC.64 R8, c[0x0][0x380] ;  /* 0x0000e000ff088b82 */ /* 0x002e620000000a00 */
[C---:B------:R-:W-:Y:S01]  /*01a0*/  @!P0 VIADD R10, R12.reuse, 0x1 ;  /* 0x000000010c0a8836 */ /* 0x040fe20000000000 */
[----:B------:R-:W-:Y:S01]  /*01b0*/  @!P0 MOV R15, R0 ;  /* 0x00000000000f8202 */ /* 0x000fe20000000f00 */
[----:B-1----:R-:W-:-:S04]  /*01c0*/  @!P0 IMAD.WIDE R8, R12, 0x4, R8 ;  /* 0x000000040c088825 */ /* 0x002fc800078e0208 */
[----:B------:R-:W-:Y:S01]  /*01d0*/  @!P0 IMAD.MOV.U32 R12, RZ, RZ, R10 ;  /* 0x000000ffff0c8224 */ /* 0x000fe200078e000a */
[----:B------:R-:W-:Y:S06]  /*01e0*/  @!P0 BRA `(.L_x_16) ;  /* 0x0000000000408947 */ /* 0x000fec0003800000 */
[----:B------:R-:W-:-:S13]  /*01f0*/  ISETP.NE.AND P0, PT, R12, R13, PT ;  /* 0x0000000d0c00720c */ /* 0x000fda0003f05270 */
[----:B------:R-:W1:Y:S01]  /*0200*/  @!P0 LDC.64 R8, c[0x0][0x380] ;  /* 0x0000e000ff088b82 */ /* 0x000e620000000a00 */
[C---:B------:R-:W-:Y:S01]  /*0210*/  @!P0 IADD3 R10, PT, PT, R15.reuse, 0x1, RZ ;  /* 0x000000010f0a8810 */ /* 0x040fe20007ffe0ff */
[----:B------:R-:W-:Y:S02]  /*0220*/  @!P0 IMAD.MOV.U32 R12, RZ, RZ, R13 ;  /* 0x000000ffff0c8224 */ /* 0x000fe400078e000d */
[----:B-1----:R-:W-:Y:S01]  /*0230*/  @!P0 IMAD.WIDE R8, R15, 0x4, R8 ;  /* 0x000000040f088825 */ /* 0x002fe200078e0208 */
[----:B------:R-:W-:Y:S01]  /*0240*/  @!P0 MOV R15, R10 ;  /* 0x0000000a000f8202 */ /* 0x000fe20000000f00 */
[----:B------:R-:W-:Y:S06]  /*0250*/  @!P0 BRA `(.L_x_16) ;  /* 0x0000000000248947 */ /* 0x000fec0003800000 */
[----:B------:R-:W-:-:S04]  /*0260*/  IMAD.WIDE R8, R12, 0x4, R4 ;  /* 0x000000040c087825 */ /* 0x000fc800078e0204 */
[----:B------:R-:W-:Y:S01]  /*0270*/  IMAD.WIDE R10, R15, 0x4, R4 ;  /* 0x000000040f0a7825 */ /* 0x000fe200078e0204 */
[----:B------:R-:W2:Y:S04]  /*0280*/  LDG.E R14, desc[UR8][R8.64] ;  /* 0x00000008080e7981 */ /* 0x000ea8000c1e1900 */
[----:B------:R-:W2:Y:S02]  /*0290*/  LDG.E R19, desc[UR8][R10.64] ;  /* 0x000000080a137981 */ /* 0x000ea4000c1e1900 */
[----:B--2---:R-:W-:-:S13]  /*02a0*/  ISETP.GE.AND P0, PT, R14, R19, PT ;  /* 0x000000130e00720c */ /* 0x004fda0003f06270 */
[----:B------:R-:W-:Y:S01]  /*02b0*/  @P0 IMAD.MOV.U32 R8, RZ, RZ, R10 ;  /* 0x000000ffff080224 */ /* 0x000fe200078e000a */
[----:B------:R-:W-:Y:S01]  /*02c0*/  @P0 MOV R9, R11 ;  /* 0x0000000b00090202 */ /* 0x000fe20000000f00 */
[----:B------:R-:W-:Y:S01]  /*02d0*/  @!P0 VIADD R12, R12, 0x1 ;  /* 0x000000010c0c8836 */ /* 0x000fe20000000000 */
[----:B------:R-:W-:-:S07]  /*02e0*/  @P0 IADD3 R15, PT, PT, R15, 0x1, RZ ;  /* 0x000000010f0f0810 */ /* 0x000fce0007ffe0ff */
.L_x_16:
[----:B------:R-:W-:Y:S05]  /*02f0*/  BSYNC.RECONVERGENT B1 ;  /* 0x0000000000017941 */ /* 0x000fea0003800200 */
.L_x_15:
[----:B------:R-:W2:Y:S01]  /*0300*/  LDG.E R9, desc[UR8][R8.64] ;  /* 0x0000000808097981 */ /* 0x000ea2000c1e1900 */
[----:B0-----:R-:W-:Y:S01]  /*0310*/  IMAD.WIDE R10, R17, 0x4, R2 ;  /* 0x00000004110a7825 */ /* 0x001fe200078e0202 */
[----:B------:R-:W-:-:S03]  /*0320*/  ISETP.GE.AND P0, PT, R15, R0, PT ;  /* 0x000000000f00720c */ /* 0x000fc60003f06270 */
[----:B------:R-:W-:Y:S01]  /*0330*/  VIADD R17, R17, 0x1 ;  /* 0x0000000111117836 */ /* 0x000fe20000000000 */
[----:B------:R-:W-:Y:S01]  /*0340*/  ISETP.LT.OR P0, PT, R12, R13, !P0 ;  /* 0x0000000d0c00720c */ /* 0x000fe20004701670 */
[----:B--2---:R1:W-:-:S12]  /*0350*/  STG.E desc[UR8][R10.64], R9 ;  /* 0x000000090a007986 */ /* 0x0043d8000c101908 */
[----:B------:R-:W-:Y:S05]  /*0360*/  @P0 BRA `(.L_x_17) ;  /* 0xfffffffc00800947 */ /* 0x000fea000383ffff */
.L_x_14:
[----:B------:R-:W-:Y:S05]  /*0370*/  BSYNC.RECONVERGENT B0 ;  /* 0x0000000000007941 */ /* 0x000fea0003800200 */
.L_x_13:
[----:B------:R-:W-:-:S13]  /*0380*/  ISETP.GE.AND P0, PT, R7, R0, PT ;  /* 0x000000000700720c */ /* 0x000fda0003f06270 */
[----:B------:R-:W-:Y:S05]  /*0390*/  @P0 EXIT ;  /* 0x000000000000094d */ /* 0x000fea0003800000 */
[----:B------:R-:W-:Y:S01]  /*03a0*/  LOP3.LUT P1, R6, R6, 0x3, RZ, 0xc0, !PT ;  /* 0x0000000306067812 */ /* 0x000fe2000782c0ff */
[----:B------:R-:W-:Y:S01]  /*03b0*/  BSSY.RECONVERGENT B0, `(.L_x_18) ;  /* 0x000000f000007945 */ /* 0x000fe20003800200 */
[----:B0-----:R-:W-:-:S04]  /*03c0*/  IADD3 R2, PT, PT, R7, -R0, RZ ;  /* 0x8000000007027210 */ /* 0x001fc80007ffe0ff */
[----:B------:R-:W-:-:S07]  /*03d0*/  ISETP.GT.U32.AND P0, PT, R2, -0x4, PT ;  /* 0xfffffffc0200780c */ /* 0x000fce0003f04070 */
[----:B------:R-:W-:Y:S06]  /*03e0*/  @!P1 BRA `(.L_x_19) ;  /* 0x00000000002c9947 */ /* 0x000fec0003800000 */
[----:B-1----:R-:W0:Y:S01]  /*03f0*/  LDC.64 R8, c[0x0][0x380] ;  /* 0x0000e000ff087b82 */ /* 0x002e220000000a00 */
[----:B------:R-:W-:-:S07]  /*0400*/  IMAD.MOV R6, RZ, RZ, -R6 ;  /* 0x000000ffff067224 */ /* 0x000fce00078e0a06 */
[----:B------:R-:W1:Y:S02]  /*0410*/  LDC.64 R10, c[0x0][0x388] ;  /* 0x0000e200ff0a7b82 */ /* 0x000e640000000a00 */
.L_x_20:
[----:B-12---:R-:W-:-:S06]  /*0420*/  IMAD.WIDE R4, R7, 0x4, R10 ;  /* 0x0000000407047825 */ /* 0x006fcc00078e020a */
[----:B------:R-:W2:Y:S01]  /*0430*/  LDG.E R5, desc[UR8][R4.64] ;  /* 0x0000000804057981 */ /* 0x000ea2000c1e1900 */
[----:B0-----:R-:W-:Y:S01]  /*0440*/  IMAD.WIDE R2, R7, 0x4, R8 ;  /* 0x0000000407027825 */ /* 0x001fe200078e0208 */
[----:B------:R-:W-:-:S03]  /*0450*/  IADD3 R6, PT, PT, R6, 0x1, RZ ;  /* 0x0000000106067810 */ /* 0x000fc60007ffe0ff */
[----:B------:R-:W-:Y:S01]  /*0460*/  VIADD R7, R7, 0x1 ;  /* 0x0000000107077836 */ /* 0x000fe20000000000 */
[----:B------:R-:W-:Y:S01]  /*0470*/  ISETP.NE.AND P1, PT, R6, RZ, PT ;  /* 0x000000ff0600720c */ /* 0x000fe20003f25270 */
[----:B--2---:R2:W-:-:S12]  /*0480*/  STG.E desc[UR8][R2.64], R5 ;  /* 0x0000000502007986 */ /* 0x0045d8000c101908 */
[----:B------:R-:W-:Y:S05]  /*0490*/  @P1 BRA `(.L_x_20) ;  /* 0xfffffffc00e01947 */ /* 0x000fea000383ffff */
.L_x_19:
[----:B------:R-:W-:Y:S05]  /*04a0*/  BSYNC.RECONVERGENT B0 ;  /* 0x0000000000007941 */ /* 0x000fea0003800200 */
.L_x_18:
[----:B------:R-:W-:Y:S05]  /*04b0*/  @P0 EXIT ;  /* 0x000000000000094d */ /* 0x000fea0003800000 */
[----:B------:R-:W0:Y:S01]  /*04c0*/  LDCU.128 UR4, c[0x0][0x380] ;  /* 0x00007000ff0477ac */ /* 0x000e220008000c00 */
[----:B------:R-:W-:Y:S01]  /*04d0*/  IADD3 R0, PT, PT, -R0, R7, RZ ;  /* 0x0000000700007210 */ /* 0x000fe20007ffe1ff */
[----:B0-----:R-:W-:Y:S02]  /*04e0*/  UIADD3 UR6, UP0, UPT, UR6, 0x8, URZ ;  /* 0x0000000806067890 */ /* 0x001fe4000ff1e0ff */
[----:B------:R-:W-:Y:S02]  /*04f0*/  UIADD3 UR4, UP1, UPT, UR4, 0x8, URZ ;  /* 0x0000000804047890 */ /* 0x000fe4000ff3e0ff */
[----:B------:R-:W-:Y:S02]  /*0500*/  UIADD3.X UR7, UPT, UPT, URZ, UR7, URZ, UP0, !UPT ;  /* 0x00000007ff077290 */ /* 0x000fe400087fe4ff */
[----:B------:R-:W-:-:S12]  /*0510*/  UIADD3.X UR5, UPT, UPT, URZ, UR5, URZ, UP1, !UPT ;  /* 0x00000005ff057290 */ /* 0x000fd80008ffe4ff */
.L_x_21:
[----:B--2---:R-:W-:Y:S01]  /*0520*/  MOV R3, UR7 ;  /* 0x0000000700037c02 */ /* 0x004fe20008000f00 */
[----:B------:R-:W-:-:S04]  /*0530*/  IMAD.U32 R2, RZ, RZ, UR6 ;  /* 0x00000006ff027e24 */ /* 0x000fc8000f8e00ff */
[----:B------:R-:W-:-:S05]  /*0540*/  IMAD.WIDE R2, R7, 0x4, R2 ;  /* 0x0000000407027825 */ /* 0x000fca00078e0202 */
[----:B01----:R-:W2:Y:S01]  /*0550*/  LDG.E R9, desc[UR8][R2.64+-0x8] ;  /* 0xfffff80802097981 */ /* 0x003ea2000c1e1900 */
[----:B------:R-:W-:Y:S01]  /*0560*/  MOV R5, UR5 ;  /* 0x0000000500057c02 */ /* 0x000fe20008000f00 */
[----:B------:R-:W-:-:S04]  /*0570*/  IMAD.U32 R4, RZ, RZ, UR4 ;  /* 0x00000004ff047e24 */ /* 0x000fc8000f8e00ff */
[----:B------:R-:W-:-:S05]  /*0580*/  IMAD.WIDE R4, R7, 0x4, R4 ;  /* 0x0000000407047825 */ /* 0x000fca00078e0204 */
[----:B--2---:R0:W-:Y:S04]  /*0590*/  STG.E desc[UR8][R4.64+-0x8], R9 ;  /* 0xfffff80904007986 */ /* 0x0041e8000c101908 */
[----:B------:R-:W2:Y:S04]  /*05a0*/  LDG.E R11, desc[UR8][R2.64+-0x4] ;  /* 0xfffffc08020b7981 */ /* 0x000ea8000c1e1900 */
[----:B--2---:R0:W-:Y:S04]  /*05b0*/  STG.E desc[UR8][R4.64+-0x4], R11 ;  /* 0xfffffc0b04007986 */ /* 0x0041e8000c101908 */
[----:B------:R-:W2:Y:S04]  /*05c0*/  LDG.E R13, desc[UR8][R2.64] ;  /* 0x00000008020d7981 */ /* 0x000ea8000c1e1900 */
[----:B--2---:R0:W-:Y:S04]  /*05d0*/  STG.E desc[UR8][R4.64], R13 ;  /* 0x0000000d04007986 */ /* 0x0041e8000c101908 */
[----:B------:R-:W2:Y:S01]  /*05e0*/  LDG.E R15, desc[UR8][R2.64+0x4] ;  /* 0x00000408020f7981 */ /* 0x000ea2000c1e1900 */
[----:B------:R-:W-:Y:S01]  /*05f0*/  VIADD R0, R0, 0x4 ;  /* 0x0000000400007836 */ /* 0x000fe20000000000 */
[----:B------:R-:W-:-:S04]  /*0600*/  IADD3 R7, PT, PT, R7, 0x4, RZ ;  /* 0x0000000407077810 */ /* 0x000fc80007ffe0ff */
[----:B------:R-:W-:Y:S01]  /*0610*/  ISETP.NE.AND P0, PT, R0, RZ, PT ;  /* 0x000000ff0000720c */ /* 0x000fe20003f05270 */
[----:B--2---:R0:W-:-:S12]  /*0620*/  STG.E desc[UR8][R4.64+0x4], R15 ;  /* 0x0000040f04007986 */ /* 0x0041d8000c101908 */
[----:B------:R-:W-:Y:S05]  /*0630*/  @P0 BRA `(.L_x_21) ;  /* 0xfffffffc00b80947 */ /* 0x000fea000383ffff */
[----:B------:R-:W-:Y:S05]  /*0640*/  EXIT ;  /* 0x000000000000794d */ /* 0x000fea0003800000 */
.L_x_22:
        /* <DEDUP_REMOVED lines=11> */
.L_x_25:


//--------------------- .nv.shared.reserved.0     --------------------------
	.section	.nv.shared.reserved.0,"aw",@nobits
	.weak		__nv_reservedSMEM_offset_0_alias
	.size		__nv_reservedSMEM_offset_0_alias, 0, 64
	.other		__nv_reservedSMEM_offset_0_alias,@"STO_CUDA_RESERVED_SHARED STV_DEFAULT"
__nv_reservedSMEM_offset_0_alias:
	.zero		0
	.zero		64


//--------------------- .nv.constant0._Z13callMergeSortPiS_ii --------------------------
	.section	.nv.constant0._Z13callMergeSortPiS_ii,"a",@progbits
	.sectionflags	@""
	.align	4
.nv.constant0._Z13callMergeSortPiS_ii:
	.zero		920


//--------------------- .nv.constant0._Z9callMergePiS_ii --------------------------
	.section	.nv.constant0._Z9callMergePiS_ii,"a",@progbits
	.sectionflags	@""
	.align	4
.nv.constant0._Z9callMergePiS_ii:
	.zero		920


//--------------------- SYMBOLS --------------------------

	.type		.nv.reservedSmem.offset0,@object
	.size		.nv.reservedSmem.offset0,0x4
